//
// Generated by NVIDIA NVVM Compiler
//
// Compiler Build ID: CL-36424714
// Cuda compilation tools, release 13.0, V13.0.88
// Based on NVVM 20.0.0
//

.version 9.0
.target sm_100
.address_size 64

	// .globl	_Z18histogram_creationPiS_i
.extern .func  (.param .b32 func_retval0) vprintf
(
	.param .b64 vprintf_param_0,
	.param .b64 vprintf_param_1
)
;
// _ZZ18histogram_creationPiS_iE10local_hist has been demoted
.global .align 1 .b8 $str[24] = {37, 100, 32, 104, 105, 115, 116, 111, 103, 114, 97, 109, 95, 108, 111, 99, 97, 108, 32, 37, 100, 32, 10};

.visible .entry _Z18histogram_creationPiS_i(
	.param .u64 .ptr .align 1 _Z18histogram_creationPiS_i_param_0,
	.param .u64 .ptr .align 1 _Z18histogram_creationPiS_i_param_1,
	.param .u32 _Z18histogram_creationPiS_i_param_2
)
{
	.local .align 8 .b8 	__local_depot0[8];
	.reg .b64 	%SP;
	.reg .b64 	%SPL;
	.reg .pred 	%p<7>;
	.reg .b32 	%r<40>;
	.reg .b64 	%rd<18>;
	// demoted variable
	.shared .align 4 .b8 _ZZ18histogram_creationPiS_iE10local_hist[64];
	mov.u64 	%SPL, __local_depot0;
	cvta.local.u64 	%SP, %SPL;
	ld.param.u64 	%rd7, [_Z18histogram_creationPiS_i_param_0];
	ld.param.u64 	%rd8, [_Z18histogram_creationPiS_i_param_1];
	ld.param.u32 	%r19, [_Z18histogram_creationPiS_i_param_2];
	mov.u32 	%r1, %ntid.x;
	mov.u32 	%r20, %ctaid.x;
	mov.u32 	%r39, %tid.x;
	mad.lo.s32 	%r37, %r1, %r20, %r39;
	setp.gt.u32 	%p1, %r39, 15;
	@%p1 bra 	$L__BB0_3;
	shl.b32 	%r21, %r39, 2;
	mov.u32 	%r22, _ZZ18histogram_creationPiS_iE10local_hist;
	add.s32 	%r35, %r22, %r21;
	shl.b32 	%r5, %r1, 2;
	mov.u32 	%r36, %r39;
$L__BB0_2:
	mov.b32 	%r23, 0;
	st.shared.u32 	[%r35], %r23;
	add.s32 	%r36, %r36, %r1;
	add.s32 	%r35, %r35, %r5;
	setp.lt.u32 	%p2, %r36, 16;
	@%p2 bra 	$L__BB0_2;
$L__BB0_3:
	bar.sync 	0;
	setp.gt.s32 	%p3, %r37, 4096;
	@%p3 bra 	$L__BB0_6;
	mul.lo.s32 	%r10, %r19, %r1;
	cvta.to.global.u64 	%rd1, %rd7;
	mov.u32 	%r26, _ZZ18histogram_creationPiS_iE10local_hist;
$L__BB0_5:
	mul.wide.s32 	%rd9, %r37, 4;
	add.s64 	%rd10, %rd1, %rd9;
	ld.global.u32 	%r24, [%rd10];
	shl.b32 	%r25, %r24, 2;
	add.s32 	%r27, %r26, %r25;
	atom.shared.add.u32 	%r28, [%r27], 1;
	add.s32 	%r37, %r37, %r10;
	setp.lt.s32 	%p4, %r37, 4097;
	@%p4 bra 	$L__BB0_5;
$L__BB0_6:
	setp.gt.u32 	%p5, %r39, 15;
	bar.sync 	0;
	@%p5 bra 	$L__BB0_9;
	mul.wide.u32 	%rd11, %r39, 4;
	cvta.to.global.u64 	%rd12, %rd8;
	add.s64 	%rd17, %rd12, %rd11;
	mul.wide.u32 	%rd3, %r1, 4;
	shl.b32 	%r29, %r39, 2;
	mov.u32 	%r30, _ZZ18histogram_creationPiS_iE10local_hist;
	add.s32 	%r38, %r30, %r29;
	shl.b32 	%r14, %r1, 2;
	add.u64 	%rd13, %SP, 0;
	add.u64 	%rd4, %SPL, 0;
	mov.u64 	%rd14, $str;
$L__BB0_8:
	ld.shared.u32 	%r31, [%r38];
	atom.global.add.u32 	%r32, [%rd17], %r31;
	st.local.v2.u32 	[%rd4], {%r31, %r39};
	cvta.global.u64 	%rd15, %rd14;
	{ // callseq 0, 0
	.param .b64 param0;
	st.param.b64 	[param0], %rd15;
	.param .b64 param1;
	st.param.b64 	[param1], %rd13;
	.param .b32 retval0;
	call.uni (retval0), 
	vprintf, 
	(
	param0, 
	param1
	);
	ld.param.b32 	%r33, [retval0];
	} // callseq 0
	add.s32 	%r39, %r39, %r1;
	add.s64 	%rd17, %rd17, %rd3;
	add.s32 	%r38, %r38, %r14;
	setp.lt.u32 	%p6, %r39, 16;
	@%p6 bra 	$L__BB0_8;
$L__BB0_9:
	bar.sync 	0;
	ret;

}
	// .globl	_Z20histogram_saturationPi
.visible .entry _Z20histogram_saturationPi(
	.param .u64 .ptr .align 1 _Z20histogram_saturationPi_param_0
)
{
	.reg .pred 	%p<2>;
	.reg .b32 	%r<4>;
	.reg .b64 	%rd<5>;

	ld.param.u64 	%rd2, [_Z20histogram_saturationPi_param_0];
	cvta.to.global.u64 	%rd3, %rd2;
	mov.u32 	%r1, %tid.x;
	mul.wide.u32 	%rd4, %r1, 4;
	add.s64 	%rd1, %rd3, %rd4;
	ld.global.u32 	%r2, [%rd1];
	setp.lt.s32 	%p1, %r2, 128;
	@%p1 bra 	$L__BB1_2;
	mov.b32 	%r3, 127;
	st.global.u32 	[%rd1], %r3;
$L__BB1_2:
	ret;

}


// ===== COMPILED SASS (sm_100) =====

	.target	sm_100

	.elftype	@"ET_EXEC"


//--------------------- .note.nv.tkinfo           --------------------------
	.section	.note.nv.tkinfo,"",@"SHT_NOTE"
	.sectionflags	@"SHF_NOTE_NV_TKINFO"
	.tkinfo
        /*0018*/ 	.word	0x00000002
        /*0030*/ 	.string	""
        /*0030*/ 	.string	"ptxas"
        /*0030*/ 	.string	"Cuda compilation tools, release 13.0, V13.0.88"
        /*0030*/ 	.string	"Build cuda_13.0.r13.0/compiler.36424714_0"
        /*0030*/ 	.string	"-arch sm_100 -m 64 "



//--------------------- .note.nv.cuinfo           --------------------------
	.section	.note.nv.cuinfo,"",@"SHT_NOTE"
	.sectionflags	@"SHF_NOTE_NV_CUINFO"
        /*0018*/ 	.short	0x0002
        /*001a*/ 	.short	0x0064
        /*001c*/ 	.short	0x0082
	.zero		2


//--------------------- .nv.info                  --------------------------
	.section	.nv.info,"",@"SHT_CUDA_INFO"
	.align	4


	//----- nvinfo : EIATTR_REGCOUNT
	.align		4
        /*0000*/ 	.byte	0x04, 0x2f
        /*0002*/ 	.short	(.L_2 - .L_1)
	.align		4
.L_1:
        /*0004*/ 	.word	index@(_Z18histogram_creationPiS_i)
        /*0008*/ 	.word	0x0000001b


	//----- nvinfo : EIATTR_FRAME_SIZE
	.align		4
.L_2:
        /*000c*/ 	.byte	0x04, 0x11
        /*000e*/ 	.short	(.L_4 - .L_3)
	.align		4
.L_3:
        /*0010*/ 	.word	index@(_Z18histogram_creationPiS_i)
        /*0014*/ 	.word	0x00000008


	//----- nvinfo : EIATTR_REGCOUNT
	.align		4
.L_4:
        /*0018*/ 	.byte	0x04, 0x2f
        /*001a*/ 	.short	(.L_6 - .L_5)
	.align		4
.L_5:
        /*001c*/ 	.word	index@(_Z20histogram_saturationPi)
        /*0020*/ 	.word	0x00000008


	//----- nvinfo : EIATTR_FRAME_SIZE
	.align		4
.L_6:
        /*0024*/ 	.byte	0x04, 0x11
        /*0026*/ 	.short	(.L_8 - .L_7)
	.align		4
.L_7:
        /*0028*/ 	.word	index@(_Z20histogram_saturationPi)
        /*002c*/ 	.word	0x00000000


	//----- nvinfo : EIATTR_MIN_STACK_SIZE
	.align		4
.L_8:
        /*0030*/ 	.byte	0x04, 0x12
        /*0032*/ 	.short	(.L_10 - .L_9)
	.align		4
.L_9:
        /*0034*/ 	.word	index@(_Z20histogram_saturationPi)
        /*0038*/ 	.word	0x00000000


	//----- nvinfo : EIATTR_MIN_STACK_SIZE
	.align		4
.L_10:
        /*003c*/ 	.byte	0x04, 0x12
        /*003e*/ 	.short	(.L_12 - .L_11)
	.align		4
.L_11:
        /*0040*/ 	.word	index@(_Z18histogram_creationPiS_i)
        /*0044*/ 	.word	0x00000008
.L_12:


//--------------------- .nv.compat                --------------------------
	.section	.nv.compat,"",@"SHT_CUDA_COMPAT_INFO"
	.align	4
        /*0000*/ 	.byte	0x02, 0x09, 0x00, 0x00, 0x02, 0x02, 0x01, 0x00, 0x02, 0x05, 0x05, 0x00, 0x03, 0x07, 0x01, 0x01
        /*0010*/ 	.byte	0x02, 0x03, 0x00, 0x00, 0x02, 0x06, 0x01, 0x00, 0x04, 0x0b, 0x08, 0x00, 0x09, 0x00, 0x00, 0x00
        /*0020*/ 	.byte	0x00, 0x00, 0x00, 0x00


//--------------------- .nv.info._Z20histogram_saturationPi --------------------------
	.section	.nv.info._Z20histogram_saturationPi,"",@"SHT_CUDA_INFO"
	.sectionflags	@""
	.align	4


	//----- nvinfo : EIATTR_CUDA_API_VERSION
	.align		4
        /*0000*/ 	.byte	0x04, 0x37
        /*0002*/ 	.short	(.L_14 - .L_13)
.L_13:
        /*0004*/ 	.word	0x00000082


	//----- nvinfo : EIATTR_KPARAM_INFO
	.align		4
.L_14:
        /*0008*/ 	.byte	0x04, 0x17
        /*000a*/ 	.short	(.L_16 - .L_15)
.L_15:
        /*000c*/ 	.word	0x00000000
        /*0010*/ 	.short	0x0000
        /*0012*/ 	.short	0x0000
        /*0014*/ 	.byte	0x00, 0xf5, 0x21, 0x00


	//----- nvinfo : EIATTR_SPARSE_MMA_MASK
	.align		4
.L_16:
        /*0018*/ 	.byte	0x03, 0x50
        /*001a*/ 	.short	0x0000


	//----- nvinfo : EIATTR_MAXREG_COUNT
	.align		4
        /*001c*/ 	.byte	0x03, 0x1b
        /*001e*/ 	.short	0x00ff


	//----- nvinfo : EIATTR_MERCURY_ISA_VERSION
	.align		4
        /*0020*/ 	.byte	0x03, 0x5f
        /*0022*/ 	.short	0x0101


	//----- nvinfo : EIATTR_VRC_CTA_INIT_COUNT
	.align		4
        /*0024*/ 	.byte	0x02, 0x4a
	.zero		1
	.zero		1


	//----- nvinfo : EIATTR_EXIT_INSTR_OFFSETS
	.align		4
        /*0028*/ 	.byte	0x04, 0x1c
        /*002a*/ 	.short	(.L_18 - .L_17)


	//   ....[0]....
.L_17:
        /*002c*/ 	.word	0x00000070


	//   ....[1]....
        /*0030*/ 	.word	0x000000a0


	//----- nvinfo : EIATTR_CBANK_PARAM_SIZE
	.align		4
.L_18:
        /*0034*/ 	.byte	0x03, 0x19
        /*0036*/ 	.short	0x0008


	//----- nvinfo : EIATTR_PARAM_CBANK
	.align		4
        /*0038*/ 	.byte	0x04, 0x0a
        /*003a*/ 	.short	(.L_20 - .L_19)
	.align		4
.L_19:
        /*003c*/ 	.word	index@(.nv.constant0._Z20histogram_saturationPi)
        /*0040*/ 	.short	0x0380
        /*0042*/ 	.short	0x0008


	//----- nvinfo : EIATTR_SW_WAR
	.align		4
.L_20:
        /*0044*/ 	.byte	0x04, 0x36
        /*0046*/ 	.short	(.L_22 - .L_21)
.L_21:
        /*0048*/ 	.word	0x00000008
.L_22:


//--------------------- .nv.info._Z18histogram_creationPiS_i --------------------------
	.section	.nv.info._Z18histogram_creationPiS_i,"",@"SHT_CUDA_INFO"
	.sectionflags	@""
	.align	4


	//----- nvinfo : EIATTR_CUDA_API_VERSION
	.align		4
        /*0000*/ 	.byte	0x04, 0x37
        /*0002*/ 	.short	(.L_24 - .L_23)
.L_23:
        /*0004*/ 	.word	0x00000082


	//----- nvinfo : EIATTR_KPARAM_INFO
	.align		4
.L_24:
        /*0008*/ 	.byte	0x04, 0x17
        /*000a*/ 	.short	(.L_26 - .L_25)
.L_25:
        /*000c*/ 	.word	0x00000000
        /*0010*/ 	.short	0x0002
        /*0012*/ 	.short	0x0010
        /*0014*/ 	.byte	0x00, 0xf0, 0x11, 0x00


	//----- nvinfo : EIATTR_KPARAM_INFO
	.align		4
.L_26:
        /*0018*/ 	.byte	0x04, 0x17
        /*001a*/ 	.short	(.L_28 - .L_27)
.L_27:
        /*001c*/ 	.word	0x00000000
        /*0020*/ 	.short	0x0001
        /*0022*/ 	.short	0x0008
        /*0024*/ 	.byte	0x00, 0xf5, 0x21, 0x00


	//----- nvinfo : EIATTR_KPARAM_INFO
	.align		4
.L_28:
        /*0028*/ 	.byte	0x04, 0x17
        /*002a*/ 	.short	(.L_30 - .L_29)
.L_29:
        /*002c*/ 	.word	0x00000000
        /*0030*/ 	.short	0x0000
        /*0032*/ 	.short	0x0000
        /*0034*/ 	.byte	0x00, 0xf5, 0x21, 0x00


	//----- nvinfo : EIATTR_SPARSE_MMA_MASK
	.align		4
.L_30:
        /*0038*/ 	.byte	0x03, 0x50
        /*003a*/ 	.short	0x0000


	//----- nvinfo : EIATTR_MAXREG_COUNT
	.align		4
        /*003c*/ 	.byte	0x03, 0x1b
        /*003e*/ 	.short	0x00ff


	//----- nvinfo : EIATTR_NUM_BARRIERS
	.align		4
        /*0040*/ 	.byte	0x02, 0x4c
        /*0042*/ 	.byte	0x01
	.zero		1


	//----- nvinfo : EIATTR_EXTERNS
	.align		4
        /*0044*/ 	.byte	0x04, 0x0f
        /*0046*/ 	.short	(.L_32 - .L_31)


	//   ....[0]....
	.align		4
.L_31:
        /*0048*/ 	.word	index@(vprintf)


	//----- nvinfo : EIATTR_MERCURY_ISA_VERSION
	.align		4
.L_32:
        /*004c*/ 	.byte	0x03, 0x5f
        /*004e*/ 	.short	0x0101


	//----- nvinfo : EIATTR_VRC_CTA_INIT_COUNT
	.align		4
        /*0050*/ 	.byte	0x02, 0x4a
	.zero		1
	.zero		1


	//----- nvinfo : EIATTR_SYSCALL_OFFSETS
	.align		4
        /*0054*/ 	.byte	0x04, 0x46
        /*0056*/ 	.short	(.L_34 - .L_33)


	//   ....[0]....
.L_33:
        /*0058*/ 	.word	0x000003f0


	//----- nvinfo : EIATTR_EXIT_INSTR_OFFSETS
	.align		4
.L_34:
        /*005c*/ 	.byte	0x04, 0x1c
        /*005e*/ 	.short	(.L_36 - .L_35)


	//   ....[0]....
.L_35:
        /*0060*/ 	.word	0x00000470


	//----- nvinfo : EIATTR_CRS_STACK_SIZE
	.align		4
.L_36:
        /*0064*/ 	.byte	0x04, 0x1e
        /*0066*/ 	.short	(.L_38 - .L_37)
.L_37:
        /*0068*/ 	.word	0x00000000


	//----- nvinfo : EIATTR_CBANK_PARAM_SIZE
	.align		4
.L_38:
        /*006c*/ 	.byte	0x03, 0x19
        /*006e*/ 	.short	0x0014


	//----- nvinfo : EIATTR_PARAM_CBANK
	.align		4
        /*0070*/ 	.byte	0x04, 0x0a
        /*0072*/ 	.short	(.L_40 - .L_39)
	.align		4
.L_39:
        /*0074*/ 	.word	index@(.nv.constant0._Z18histogram_creationPiS_i)
        /*0078*/ 	.short	0x0380
        /*007a*/ 	.short	0x0014


	//----- nvinfo : EIATTR_SW_WAR
	.align		4
.L_40:
        /*007c*/ 	.byte	0x04, 0x36
        /*007e*/ 	.short	(.L_42 - .L_41)
.L_41:
        /*0080*/ 	.word	0x00000008
.L_42:


//--------------------- .nv.callgraph             --------------------------
	.section	.nv.callgraph,"",@"SHT_CUDA_CALLGRAPH"
	.align	4
	.sectionentsize	8
	.align		4
        /*0000*/ 	.word	0x00000000
	.align		4
        /*0004*/ 	.word	0xffffffff
	.align		4
        /*0008*/ 	.word	index@(_Z18histogram_creationPiS_i)
	.align		4
        /*000c*/ 	.word	index@(vprintf)
	.align		4
        /*0010*/ 	.word	0x00000000
	.align		4
        /*0014*/ 	.word	0xfffffffe
	.align		4
        /*0018*/ 	.word	0x00000000
	.align		4
        /*001c*/ 	.word	0xfffffffd
	.align		4
        /*0020*/ 	.word	0x00000000
	.align		4
        /*0024*/ 	.word	0xfffffffc


//--------------------- .nv.constant4             --------------------------
	.section	.nv.constant4,"a",@progbits
	.align	8
	.align		8
.nv.constant4:
        /*0000*/ 	.dword	$str
	.align		8
        /*0008*/ 	.dword	vprintf


//--------------------- .text._Z20histogram_saturationPi --------------------------
	.section	.text._Z20histogram_saturationPi,"ax",@progbits
	.align	128
        .global         _Z20histogram_saturationPi
        .type           _Z20histogram_saturationPi,@function
        .size           _Z20histogram_saturationPi,(.L_x_10 - _Z20histogram_saturationPi)
        .other          _Z20histogram_saturationPi,@"STO_CUDA_ENTRY STV_DEFAULT"
_Z20histogram_saturationPi:
.text._Z20histogram_saturationPi:
[----:B------:R-:W-:Y:S01]  /*0000*/  LDC R1, c[0x0][0x37c] ;  /* 0x0000df00ff017b82 */ /* 0x000fe20000000800 */
[----:B------:R-:W0:Y:S07]  /*0010*/  S2R R5, SR_TID.X ;  /* 0x0000000000057919 */ /* 0x000e2e0000002100 */
[----:B------:R-:W0:Y:S01]  /*0020*/  LDC.64 R2, c[0x0][0x380] ;  /* 0x0000e000ff027b82 */ /* 0x000e220000000a00 */
[----:B------:R-:W1:Y:S01]  /*0030*/  LDCU.64 UR4, c[0x0][0x358] ;  /* 0x00006b00ff0477ac */ /* 0x000e620008000a00 */
[----:B0-----:R-:W-:-:S05]  /*0040*/  IMAD.WIDE.U32 R2, R5, 0x4, R2 ;  /* 0x0000000405027825 */ /* 0x001fca00078e0002 */
[----:B-1----:R-:W2:Y:S02]  /*0050*/  LDG.E R0, desc[UR4][R2.64] ;  /* 0x0000000402007981 */ /* 0x002ea4000c1e1900 */
[----:B--2---:R-:W-:-:S13]  /*0060*/  ISETP.GE.AND P0, PT, R0, 0x80, PT ;  /* 0x000000800000780c */ /* 0x004fda0003f06270 */
[----:B------:R-:W-:Y:S05]  /*0070*/  @!P0 EXIT ;  /* 0x000000000000894d */ /* 0x000fea0003800000 */
[----:B------:R-:W-:-:S05]  /*0080*/  HFMA2 R5, -RZ, RZ, 0, 7.569789886474609375e-06 ;  /* 0x0000007fff057431 */ /* 0x000fca00000001ff */
[----:B------:R-:W-:Y:S01]  /*0090*/  STG.E desc[UR4][R2.64], R5 ;  /* 0x0000000502007986 */ /* 0x000fe2000c101904 */
[----:B------:R-:W-:Y:S05]  /*00a0*/  EXIT ;  /* 0x000000000000794d */ /* 0x000fea0003800000 */
.L_x_0:
[----:B------:R-:W-:-:S00]  /*00b0*/  BRA `(.L_x_0) ;  /* 0xfffffffc00fc7947 */ /* 0x000fc0000383ffff */
[----:B------:R-:W-:-:S00]  /*00c0*/  NOP ;  /* 0x0000000000007918 */ /* 0x000fc00000000000 */
        /* <DEDUP_REMOVED lines=11> */
.L_x_10:


//--------------------- .text._Z18histogram_creationPiS_i --------------------------
	.section	.text._Z18histogram_creationPiS_i,"ax",@progbits
	.align	128
        .global         _Z18histogram_creationPiS_i
        .type           _Z18histogram_creationPiS_i,@function
        .size           _Z18histogram_creationPiS_i,(.L_x_11 - _Z18histogram_creationPiS_i)
        .other          _Z18histogram_creationPiS_i,@"STO_CUDA_ENTRY STV_DEFAULT"
_Z18histogram_creationPiS_i:
.text._Z18histogram_creationPiS_i:
[----:B------:R-:W0:Y:S01]  /*0000*/  LDC R1, c[0x0][0x37c] ;  /* 0x0000df00ff017b82 */ /* 0x000e220000000800 */
[----:B------:R-:W1:Y:S01]  /*0010*/  S2R R19, SR_TID.X ;  /* 0x0000000000137919 */ /* 0x000e620000002100 */
[----:B------:R-:W2:Y:S06]  /*0020*/  LDCU UR5, c[0x0][0x2fc] ;  /* 0x00005f80ff0577ac */ /* 0x000eac0008000800 */
[----:B------:R-:W3:Y:S01]  /*0030*/  S2UR UR6, SR_CTAID.X ;  /* 0x00000000000679c3 */ /* 0x000ee20000002500 */
[----:B0-----:R-:W-:Y:S01]  /*0040*/  VIADD R1, R1, 0xfffffff8 ;  /* 0xfffffff801017836 */ /* 0x001fe20000000000 */
[----:B------:R-:W-:Y:S01]  /*0050*/  BSSY.RECONVERGENT B0, `(.L_x_1) ;  /* 0x0000013000007945 */ /* 0x000fe20003800200 */
[----:B------:R-:W0:Y:S05]  /*0060*/  LDCU UR4, c[0x0][0x2f8] ;  /* 0x00005f00ff0477ac */ /* 0x000e2a0008000800 */
[----:B------:R-:W3:Y:S01]  /*0070*/  LDC R24, c[0x0][0x360] ;  /* 0x0000d800ff187b82 */ /* 0x000ee20000000800 */
[----:B0-----:R-:W-:-:S05]  /*0080*/  IADD3 R2, P2, PT, R1, UR4, RZ ;  /* 0x0000000401027c10 */ /* 0x001fca000ff5e0ff */
[----:B--2---:R-:W-:Y:S01]  /*0090*/  IMAD.X R22, RZ, RZ, UR5, P2 ;  /* 0x00000005ff167e24 */ /* 0x004fe200090e06ff */
[----:B-1----:R-:W-:Y:S01]  /*00a0*/  ISETP.GT.U32.AND P1, PT, R19, 0xf, PT ;  /* 0x0000000f1300780c */ /* 0x002fe20003f24070 */
[----:B---3--:R-:W-:-:S05]  /*00b0*/  IMAD R3, R24, UR6, R19 ;  /* 0x0000000618037c24 */ /* 0x008fca000f8e0213 */
[----:B------:R-:W-:-:S07]  /*00c0*/  ISETP.GT.AND P0, PT, R3, 0x1000, PT ;  /* 0x000010000300780c */ /* 0x000fce0003f04270 */
[----:B------:R-:W-:Y:S06]  /*00d0*/  @P1 BRA `(.L_x_2) ;  /* 0x0000000000281947 */ /* 0x000fec0003800000 */
[----:B------:R-:W0:Y:S01]  /*00e0*/  S2UR UR5, SR_CgaCtaId ;  /* 0x00000000000579c3 */ /* 0x000e220000008800 */
[----:B------:R-:W-:Y:S01]  /*00f0*/  UMOV UR4, 0x400 ;  /* 0x0000040000047882 */ /* 0x000fe20000000000 */
[----:B------:R-:W-:Y:S01]  /*0100*/  IMAD.MOV.U32 R7, RZ, RZ, R19 ;  /* 0x000000ffff077224 */ /* 0x000fe200078e0013 */
[----:B0-----:R-:W-:-:S06]  /*0110*/  ULEA UR4, UR5, UR4, 0x18 ;  /* 0x0000000405047291 */ /* 0x001fcc000f8ec0ff */
[----:B------:R-:W-:-:S07]  /*0120*/  LEA R5, R19, UR4, 0x2 ;  /* 0x0000000413057c11 */ /* 0x000fce000f8e10ff */
.L_x_3:
[C---:B------:R-:W-:Y:S01]  /*0130*/  IMAD.IADD R7, R24.reuse, 0x1, R7 ;  /* 0x0000000118077824 */ /* 0x040fe200078e0207 */
[----:B------:R0:W-:Y:S04]  /*0140*/  STS [R5], RZ ;  /* 0x000000ff05007388 */ /* 0x0001e80000000800 */
[----:B------:R-:W-:Y:S02]  /*0150*/  ISETP.GE.U32.AND P1, PT, R7, 0x10, PT ;  /* 0x000000100700780c */ /* 0x000fe40003f26070 */
[----:B0-----:R-:W-:-:S11]  /*0160*/  LEA R5, R24, R5, 0x2 ;  /* 0x0000000518057211 */ /* 0x001fd600078e10ff */
[----:B------:R-:W-:Y:S05]  /*0170*/  @!P1 BRA `(.L_x_3) ;  /* 0xfffffffc00ec9947 */ /* 0x000fea000383ffff */
.L_x_2:
[----:B------:R-:W-:Y:S05]  /*0180*/  BSYNC.RECONVERGENT B0 ;  /* 0x0000000000007941 */ /* 0x000fea0003800200 */
.L_x_1:
[----:B------:R-:W0:Y:S01]  /*0190*/  LDCU.64 UR36, c[0x0][0x358] ;  /* 0x00006b00ff2477ac */ /* 0x000e220008000a00 */
[----:B------:R-:W-:Y:S06]  /*01a0*/  BAR.SYNC.DEFER_BLOCKING 0x0 ;  /* 0x0000000000007b1d */ /* 0x000fec0000010000 */
[----:B------:R-:W1:Y:S01]  /*01b0*/  LDCU UR38, c[0x0][0x390] ;  /* 0x00007200ff2677ac */ /* 0x000e620008000800 */
[----:B------:R-:W-:Y:S05]  /*01c0*/  @P0 BRA `(.L_x_4) ;  /* 0x0000000000300947 */ /* 0x000fea0003800000 */
[----:B------:R-:W2:Y:S01]  /*01d0*/  S2R R5, SR_CgaCtaId ;  /* 0x0000000000057919 */ /* 0x000ea20000008800 */
[----:B------:R-:W3:Y:S01]  /*01e0*/  LDC.64 R6, c[0x0][0x380] ;  /* 0x0000e000ff067b82 */ /* 0x000ee20000000a00 */
[----:B------:R-:W-:-:S04]  /*01f0*/  MOV R0, 0x400 ;  /* 0x0000040000007802 */ /* 0x000fc80000000f00 */
[----:B--2---:R-:W-:-:S07]  /*0200*/  LEA R9, R5, R0, 0x18 ;  /* 0x0000000005097211 */ /* 0x004fce00078ec0ff */
.L_x_5:
[----:B---3--:R-:W-:-:S06]  /*0210*/  IMAD.WIDE R4, R3, 0x4, R6 ;  /* 0x0000000403047825 */ /* 0x008fcc00078e0206 */
[----:B0-2---:R-:W2:Y:S01]  /*0220*/  LDG.E R4, desc[UR36][R4.64] ;  /* 0x0000002404047981 */ /* 0x005ea2000c1e1900 */
[----:B-1----:R-:W-:Y:S01]  /*0230*/  IMAD R3, R24, UR38, R3 ;  /* 0x0000002618037c24 */ /* 0x002fe2000f8e0203 */
[----:B------:R-:W-:Y:S05]  /*0240*/  YIELD ;  /* 0x0000000000007946 */ /* 0x000fea0003800000 */
[----:B------:R-:W-:Y:S01]  /*0250*/  ISETP.GE.AND P0, PT, R3, 0x1001, PT ;  /* 0x000010010300780c */ /* 0x000fe20003f06270 */
[----:B--2---:R-:W-:-:S05]  /*0260*/  IMAD R0, R4, 0x4, R9 ;  /* 0x0000000404007824 */ /* 0x004fca00078e0209 */
[----:B------:R2:W-:Y:S07]  /*0270*/  ATOMS.POPC.INC.32 RZ, [R0+URZ] ;  /* 0x0000000000ff7f8c */ /* 0x0005ee000d8000ff */
[----:B------:R-:W-:Y:S05]  /*0280*/  @!P0 BRA `(.L_x_5) ;  /* 0xfffffffc00e08947 */ /* 0x000fea000383ffff */
.L_x_4:
[----:B------:R-:W-:Y:S01]  /*0290*/  ISETP.GT.U32.AND P0, PT, R19, 0xf, PT ;  /* 0x0000000f1300780c */ /* 0x000fe20003f04070 */
[----:B------:R-:W-:Y:S05]  /*02a0*/  WARPSYNC.ALL ;  /* 0x0000000000007948 */ /* 0x000fea0003800000 */
[----:B------:R-:W-:Y:S07]  /*02b0*/  BAR.SYNC.DEFER_BLOCKING 0x0 ;  /* 0x0000000000007b1d */ /* 0x000fee0000010000 */
[----:B------:R-:W-:Y:S05]  /*02c0*/  @P0 BRA `(.L_x_6) ;  /* 0x0000000000600947 */ /* 0x000fea0003800000 */
[----:B------:R-:W3:Y:S01]  /*02d0*/  S2UR UR5, SR_CgaCtaId ;  /* 0x00000000000579c3 */ /* 0x000ee20000008800 */
[----:B------:R-:W-:-:S07]  /*02e0*/  UMOV UR4, 0x400 ;  /* 0x0000040000047882 */ /* 0x000fce0000000000 */
[----:B------:R-:W4:Y:S01]  /*02f0*/  LDC.64 R16, c[0x0][0x388] ;  /* 0x0000e200ff107b82 */ /* 0x000f220000000a00 */
[----:B---3--:R-:W-:-:S06]  /*0300*/  ULEA UR4, UR5, UR4, 0x18 ;  /* 0x0000000405047291 */ /* 0x008fcc000f8ec0ff */
[C---:B------:R-:W-:Y:S01]  /*0310*/  LEA R23, R19.reuse, UR4, 0x2 ;  /* 0x0000000413177c11 */ /* 0x040fe2000f8e10ff */
[----:B----4-:R-:W-:-:S07]  /*0320*/  IMAD.WIDE.U32 R16, R19, 0x4, R16 ;  /* 0x0000000413107825 */ /* 0x010fce00078e0010 */
.L_x_8:
[----:B------:R-:W0:Y:S01]  /*0330*/  LDS R18, [R23] ;  /* 0x0000000017127984 */ /* 0x000e220000000800 */
[----:B------:R-:W-:Y:S05]  /*0340*/  YIELD ;  /* 0x0000000000007946 */ /* 0x000fea0003800000 */
[----:B--2---:R-:W-:Y:S01]  /*0350*/  MOV R0, 0x8 ;  /* 0x0000000800007802 */ /* 0x004fe20000000f00 */
[----:B------:R-:W2:Y:S01]  /*0360*/  LDCU.64 UR4, c[0x4][URZ] ;  /* 0x01000000ff0477ac */ /* 0x000ea20008000a00 */
[----:B0-----:R0:W-:Y:S02]  /*0370*/  REDG.E.ADD.STRONG.GPU desc[UR36][R16.64], R18 ;  /* 0x000000121000798e */ /* 0x0011e4000c12e124 */
[----:B------:R0:W3:Y:S01]  /*0380*/  LDC.64 R8, c[0x4][R0] ;  /* 0x0100000000087b82 */ /* 0x0000e20000000a00 */
[----:B--2---:R-:W-:Y:S01]  /*0390*/  IMAD.U32 R4, RZ, RZ, UR4 ;  /* 0x00000004ff047e24 */ /* 0x004fe2000f8e00ff */
[----:B------:R-:W-:Y:S01]  /*03a0*/  MOV R5, UR5 ;  /* 0x0000000500057c02 */ /* 0x000fe20008000f00 */
[----:B------:R0:W-:Y:S01]  /*03b0*/  STL.64 [R1], R18 ;  /* 0x0000001201007387 */ /* 0x0001e20000100a00 */
[----:B------:R-:W-:-:S02]  /*03c0*/  IMAD.MOV.U32 R6, RZ, RZ, R2 ;  /* 0x000000ffff067224 */ /* 0x000fc400078e0002 */
[----:B------:R-:W-:-:S07]  /*03d0*/  IMAD.MOV.U32 R7, RZ, RZ, R22 ;  /* 0x000000ffff077224 */ /* 0x000fce00078e0016 */
[----:B------:R-:W-:-:S07]  /*03e0*/  LEPC R20, `(.L_x_7) ;  /* 0x000000001014794e */ /* 0x000fce0000000000 */
[----:B01-3--:R-:W-:Y:S05]  /*03f0*/  CALL.ABS.NOINC R8 ;  /* 0x0000000008007343 */ /* 0x00bfea0003c00000 */
.L_x_7:
[C---:B------:R-:W-:Y:S01]  /*0400*/  IADD3 R19, PT, PT, R24.reuse, R19, RZ ;  /* 0x0000001318137210 */ /* 0x040fe20007ffe0ff */
[----:B------:R-:W-:-:S03]  /*0410*/  IMAD.WIDE.U32 R16, R24, 0x4, R16 ;  /* 0x0000000418107825 */ /* 0x000fc600078e0010 */
[----:B------:R-:W-:Y:S01]  /*0420*/  ISETP.GE.U32.AND P0, PT, R19, 0x10, PT ;  /* 0x000000101300780c */ /* 0x000fe20003f06070 */
[----:B------:R-:W-:-:S12]  /*0430*/  IMAD R23, R24, 0x4, R23 ;  /* 0x0000000418177824 */ /* 0x000fd800078e0217 */
[----:B------:R-:W-:Y:S05]  /*0440*/  @!P0 BRA `(.L_x_8) ;  /* 0xfffffffc00b88947 */ /* 0x000fea000383ffff */
.L_x_6:
[----:B------:R-:W-:Y:S05]  /*0450*/  WARPSYNC.ALL ;  /* 0x0000000000007948 */ /* 0x000fea0003800000 */
[----:B------:R-:W-:Y:S06]  /*0460*/  BAR.SYNC.DEFER_BLOCKING 0x0 ;  /* 0x0000000000007b1d */ /* 0x000fec0000010000 */
[----:B01----:R-:W-:Y:S05]  /*0470*/  EXIT ;  /* 0x000000000000794d */ /* 0x003fea0003800000 */
.L_x_9:
        /* <DEDUP_REMOVED lines=16> */
.L_x_11:


//--------------------- .nv.global.init           --------------------------
	.section	.nv.global.init,"aw",@progbits
.nv.global.init:
	.type		$str,@object
	.size		$str,(.L_0 - $str)
$str:
        /*0000*/ 	.byte	0x25, 0x64, 0x20, 0x68, 0x69, 0x73, 0x74, 0x6f, 0x67, 0x72, 0x61, 0x6d, 0x5f, 0x6c, 0x6f, 0x63
        /*0010*/ 	.byte	0x61, 0x6c, 0x20, 0x25, 0x64, 0x20, 0x0a, 0x00
.L_0:


//--------------------- .nv.shared.reserved.0     --------------------------
	.section	.nv.shared.reserved.0,"aw",@nobits
	.weak		__nv_reservedSMEM_offset_0_alias
	.size		__nv_reservedSMEM_offset_0_alias, 0, 64
	.other		__nv_reservedSMEM_offset_0_alias,@"STO_CUDA_RESERVED_SHARED STV_DEFAULT"
__nv_reservedSMEM_offset_0_alias:
	.zero		0
	.zero		64


//--------------------- .nv.shared._Z18histogram_creationPiS_i --------------------------
	.section	.nv.shared._Z18histogram_creationPiS_i,"aw",@nobits
	.sectionflags	@""
	.align	4
.nv.shared._Z18histogram_creationPiS_i:
	.zero		1088


//--------------------- .nv.constant0._Z20histogram_saturationPi --------------------------
	.section	.nv.constant0._Z20histogram_saturationPi,"a",@progbits
	.sectionflags	@""
	.align	4
.nv.constant0._Z20histogram_saturationPi:
	.zero		904


//--------------------- .nv.constant0._Z18histogram_creationPiS_i --------------------------
	.section	.nv.constant0._Z18histogram_creationPiS_i,"a",@progbits
	.sectionflags	@""
	.align	4
.nv.constant0._Z18histogram_creationPiS_i:
	.zero		916


//--------------------- SYMBOLS --------------------------

	.type		.nv.reservedSmem.offset0,@object
	.size		.nv.reservedSmem.offset0,0x4
	.type		.nv.reservedSmem.cap,@object
	.size		.nv.reservedSmem.cap,0x4
	.type		vprintf,@function
